	.headerflags	@"EF_CUDA_TEXMODE_UNIFIED EF_CUDA_64BIT_ADDRESS EF_CUDA_SM89 EF_CUDA_VIRTUAL_SM(EF_CUDA_SM89)"
	.elftype	@"ET_EXEC"


//--------------------- .nv.info                  --------------------------
	.section	.nv.info,"",@"SHT_CUDA_INFO"
	.align	4


	//----- nvinfo : EIATTR_REGCOUNT
	.align		4
        /*0000*/ 	.byte	0x04, 0x2f
        /*0002*/ 	.short	(.L_1 - .L_0)
	.align		4
.L_0:
        /*0004*/ 	.word	index@(triton__0d1d2d3d4de5de)
        /*0008*/ 	.word	0x00000020


	//----- nvinfo : EIATTR_MAX_STACK_SIZE
	.align		4
.L_1:
        /*000c*/ 	.byte	0x04, 0x23
        /*000e*/ 	.short	(.L_3 - .L_2)
	.align		4
.L_2:
        /*0010*/ 	.word	index@(triton__0d1d2d3d4de5de)
        /*0014*/ 	.word	0x00000000


	//----- nvinfo : EIATTR_MIN_STACK_SIZE
	.align		4
.L_3:
        /*0018*/ 	.byte	0x04, 0x12
        /*001a*/ 	.short	(.L_5 - .L_4)
	.align		4
.L_4:
        /*001c*/ 	.word	index@(triton__0d1d2d3d4de5de)
        /*0020*/ 	.word	0x00000000


	//----- nvinfo : EIATTR_FRAME_SIZE
	.align		4
.L_5:
        /*0024*/ 	.byte	0x04, 0x11
        /*0026*/ 	.short	(.L_7 - .L_6)
	.align		4
.L_6:
        /*0028*/ 	.word	index@(triton__0d1d2d3d4de5de)
        /*002c*/ 	.word	0x00000000
.L_7:


//--------------------- .nv.info.triton__0d1d2d3d4de5de --------------------------
	.section	.nv.info.triton__0d1d2d3d4de5de,"",@"SHT_CUDA_INFO"
	.align	4


	//----- nvinfo : EIATTR_CUDA_API_VERSION
	.align		4
        /*0000*/ 	.byte	0x04, 0x37
        /*0002*/ 	.short	(.L_9 - .L_8)
.L_8:
        /*0004*/ 	.word	0x0000007b


	//----- nvinfo : EIATTR_PARAM_CBANK
	.align		4
.L_9:
        /*0008*/ 	.byte	0x04, 0x0a
        /*000a*/ 	.short	(.L_11 - .L_10)
	.align		4
.L_10:
        /*000c*/ 	.word	index@(.nv.constant0.triton__0d1d2d3d4de5de)
        /*0010*/ 	.short	0x0160
        /*0012*/ 	.short	0x0028


	//----- nvinfo : EIATTR_CBANK_PARAM_SIZE
	.align		4
.L_11:
        /*0014*/ 	.byte	0x03, 0x19
        /*0016*/ 	.short	0x0028


	//----- nvinfo : EIATTR_KPARAM_INFO
	.align		4
        /*0018*/ 	.byte	0x04, 0x17
        /*001a*/ 	.short	(.L_13 - .L_12)
.L_12:
        /*001c*/ 	.word	0x00000000
        /*0020*/ 	.short	0x0005
        /*0022*/ 	.short	0x0024
        /*0024*/ 	.byte	0x00, 0xf0, 0x11, 0x00


	//----- nvinfo : EIATTR_KPARAM_INFO
	.align		4
.L_13:
        /*0028*/ 	.byte	0x04, 0x17
        /*002a*/ 	.short	(.L_15 - .L_14)
.L_14:
        /*002c*/ 	.word	0x00000000
        /*0030*/ 	.short	0x0004
        /*0032*/ 	.short	0x0020
        /*0034*/ 	.byte	0x00, 0xf0, 0x11, 0x00


	//----- nvinfo : EIATTR_KPARAM_INFO
	.align		4
.L_15:
        /*0038*/ 	.byte	0x04, 0x17
        /*003a*/ 	.short	(.L_17 - .L_16)
.L_16:
        /*003c*/ 	.word	0x00000000
        /*0040*/ 	.short	0x0003
        /*0042*/ 	.short	0x0018
        /*0044*/ 	.byte	0x00, 0xf0, 0x21, 0x00


	//----- nvinfo : EIATTR_KPARAM_INFO
	.align		4
.L_17:
        /*0048*/ 	.byte	0x04, 0x17
        /*004a*/ 	.short	(.L_19 - .L_18)
.L_18:
        /*004c*/ 	.word	0x00000000
        /*0050*/ 	.short	0x0002
        /*0052*/ 	.short	0x0010
        /*0054*/ 	.byte	0x00, 0xf0, 0x21, 0x00


	//----- nvinfo : EIATTR_KPARAM_INFO
	.align		4
.L_19:
        /*0058*/ 	.byte	0x04, 0x17
        /*005a*/ 	.short	(.L_21 - .L_20)
.L_20:
        /*005c*/ 	.word	0x00000000
        /*0060*/ 	.short	0x0001
        /*0062*/ 	.short	0x0008
        /*0064*/ 	.byte	0x00, 0xf0, 0x21, 0x00


	//----- nvinfo : EIATTR_KPARAM_INFO
	.align		4
.L_21:
        /*0068*/ 	.byte	0x04, 0x17
        /*006a*/ 	.short	(.L_23 - .L_22)
.L_22:
        /*006c*/ 	.word	0x00000000
        /*0070*/ 	.short	0x0000
        /*0072*/ 	.short	0x0000
        /*0074*/ 	.byte	0x00, 0xf0, 0x21, 0x00


	//----- nvinfo : EIATTR_MAXREG_COUNT
	.align		4
.L_23:
        /*0078*/ 	.byte	0x03, 0x1b
        /*007a*/ 	.short	0x00ff


	//----- nvinfo : EIATTR_EXIT_INSTR_OFFSETS
	.align		4
        /*007c*/ 	.byte	0x04, 0x1c
        /*007e*/ 	.short	(.L_25 - .L_24)


	//   ....[0]....
.L_24:
        /*0080*/ 	.word	0x00000840


	//   ....[1]....
        /*0084*/ 	.word	0x00000890


	//----- nvinfo : EIATTR_CTAIDZ_USED
	.align		4
.L_25:
        /*0088*/ 	.byte	0x01, 0x04
	.zero		2


	//----- nvinfo : EIATTR_MAX_THREADS
	.align		4
        /*008c*/ 	.byte	0x04, 0x05
        /*008e*/ 	.short	(.L_27 - .L_26)
.L_26:
        /*0090*/ 	.word	0x00000080
        /*0094*/ 	.word	0x00000001
        /*0098*/ 	.word	0x00000001
.L_27:


//--------------------- .nv.rel.action            --------------------------
	.section	.nv.rel.action,"",@"SHT_CUDA_RELOCINFO"
	.align	8
	.sectionentsize	8
        /*0000*/ 	.byte	0x73, 0x00, 0x00, 0x00, 0x00, 0x00, 0x00, 0x00, 0x00, 0x00, 0x00, 0x11, 0x25, 0x00, 0x05, 0x36


//--------------------- .nv.constant0.triton__0d1d2d3d4de5de --------------------------
	.section	.nv.constant0.triton__0d1d2d3d4de5de,"a",@progbits
	.align	4
.nv.constant0.triton__0d1d2d3d4de5de:
	.zero		392


//--------------------- .text.triton__0d1d2d3d4de5de --------------------------
	.section	.text.triton__0d1d2d3d4de5de,"ax",@progbits
	.sectionflags	@"SHF_BARRIERS=1"
	.sectioninfo	@"SHI_REGISTERS=32"
	.align	128
        .global         triton__0d1d2d3d4de5de
        .type           triton__0d1d2d3d4de5de,@function
        .size           triton__0d1d2d3d4de5de,(.L_x_1 - triton__0d1d2d3d4de5de)
        .other          triton__0d1d2d3d4de5de,@"STO_CUDA_ENTRY STV_DEFAULT"
triton__0d1d2d3d4de5de:
.text.triton__0d1d2d3d4de5de:
[----:B------:R-:W-:-:S02]  /*0000*/  MOV R1, c[0x0][0x28] ;  /* 0x00000a0000017a02 */ /* 0x000fc40000000f00 */
[----:B------:R-:W0:Y:S01]  /*0010*/  S2R R16, SR_CTAID.Z ;  /* 0x0000000000107919 */ /* 0x000e220000002700 */
[----:B------:R-:W1:Y:S01]  /*0020*/  S2UR UR4, SR_CTAID.Y ;  /* 0x00000000000479c3 */ /* 0x000e620000002600 */
[----:B------:R-:W-:Y:S01]  /*0030*/  MOV R0, 0x2 ;  /* 0x0000000200007802 */ /* 0x000fe20000000f00 */
[----:B------:R-:W-:Y:S01]  /*0040*/  CS2R R8, SRZ ;  /* 0x0000000000087805 */ /* 0x000fe2000001ff00 */
[----:B------:R-:W2:Y:S01]  /*0050*/  S2R R3, SR_TID.X ;  /* 0x0000000000037919 */ /* 0x000ea20000002100 */
[----:B------:R-:W-:Y:S01]  /*0060*/  CS2R R10, SRZ ;  /* 0x00000000000a7805 */ /* 0x000fe2000001ff00 */
[----:B------:R-:W-:Y:S02]  /*0070*/  CS2R R12, SRZ ;  /* 0x00000000000c7805 */ /* 0x000fe4000001ff00 */
[----:B------:R-:W3:Y:S01]  /*0080*/  S2R R2, SR_CTAID.X ;  /* 0x0000000000027919 */ /* 0x000ee20000002500 */
[----:B0-----:R-:W-:Y:S02]  /*0090*/  IADD3 R16, R16, 0x1, RZ ;  /* 0x0000000110107810 */ /* 0x001fe40007ffe0ff */
[----:B--2---:R-:W-:-:S03]  /*00a0*/  LOP3.LUT R3, R3, 0x7f, RZ, 0xc0, !PT ;  /* 0x0000007f03037812 */ /* 0x004fc600078ec0ff */
[----:B-1----:R-:W-:Y:S01]  /*00b0*/  IMAD R17, R16, UR4, RZ ;  /* 0x0000000410117c24 */ /* 0x002fe2000f8e02ff */
[----:B------:R-:W-:Y:S01]  /*00c0*/  CS2R R14, SRZ ;  /* 0x00000000000e7805 */ /* 0x000fe2000001ff00 */
[----:B------:R-:W-:Y:S01]  /*00d0*/  ULDC.64 UR4, c[0x0][0x118] ;  /* 0x0000460000047ab9 */ /* 0x000fe20000000a00 */
[----:B---3--:R-:W-:Y:S02]  /*00e0*/  SHF.L.U32 R2, R2, 0xa, RZ ;  /* 0x0000000a02027819 */ /* 0x008fe400000006ff */
[----:B------:R-:W-:Y:S02]  /*00f0*/  ISETP.GE.AND P0, PT, R17, 0xfd0, PT ;  /* 0x00000fd01100780c */ /* 0x000fe40003f06270 */
[----:B------:R-:W-:-:S04]  /*0100*/  LEA R5, R3, R2, 0x3 ;  /* 0x0000000203057211 */ /* 0x000fc800078e18ff */
[----:B------:R-:W-:Y:S01]  /*0110*/  ISETP.GE.AND P2, PT, R5, 0x500, PT ;  /* 0x000005000500780c */ /* 0x000fe20003f46270 */
[----:B------:R-:W-:Y:S01]  /*0120*/  IMAD R23, R17, 0x500, R5 ;  /* 0x0000050011177824 */ /* 0x000fe200078e0205 */
[C---:B------:R-:W-:Y:S01]  /*0130*/  ISETP.LT.AND P1, PT, R5.reuse, 0x500, !P0 ;  /* 0x000005000500780c */ /* 0x040fe20004721270 */
[----:B------:R-:W-:-:S04]  /*0140*/  IMAD.WIDE R20, R5, R0, c[0x0][0x168] ;  /* 0x00005a0005147625 */ /* 0x000fc800078e0200 */
[----:B------:R-:W-:Y:S01]  /*0150*/  IMAD.WIDE R18, R23, R0, c[0x0][0x160] ;  /* 0x0000580017127625 */ /* 0x000fe200078e0200 */
[----:B------:R-:W-:Y:S01]  /*0160*/  CS2R R4, SRZ ;  /* 0x0000000000047805 */ /* 0x000fe2000001ff00 */
[----:B------:R-:W-:-:S04]  /*0170*/  CS2R R6, SRZ ;  /* 0x0000000000067805 */ /* 0x000fc8000001ff00 */
[----:B------:R0:W2:Y:S04]  /*0180*/  @!P2 LDG.E.EL.128 R8, [R20.64] ;  /* 0x000000041408a981 */ /* 0x0000a8000c2e1d00 */
[----:B------:R1:W3:Y:S01]  /*0190*/  @P1 LDG.E.EL.128 R12, [R18.64] ;  /* 0x00000004120c1981 */ /* 0x0002e2000c2e1d00 */
[----:B0-----:R-:W-:-:S05]  /*01a0*/  IMAD.WIDE R20, R23, R0, c[0x0][0x170] ;  /* 0x00005c0017147625 */ /* 0x001fca00078e0200 */
[----:B------:R0:W4:Y:S01]  /*01b0*/  @P1 LDG.E.EL.128 R4, [R20.64] ;  /* 0x0000000414041981 */ /* 0x000122000c2e1d00 */
[--C-:B--2---:R-:W-:Y:S02]  /*01c0*/  HADD2.F32 R23, -RZ, R8.reuse.H0_H0 ;  /* 0x20000008ff177230 */ /* 0x104fe40000004100 */
[----:B------:R-:W-:Y:S02]  /*01d0*/  HADD2.F32 R16, -RZ, R8.H1_H1 ;  /* 0x30000008ff107230 */ /* 0x000fe40000004100 */
[--C-:B------:R-:W-:Y:S02]  /*01e0*/  HADD2.F32 R25, -RZ, R9.reuse.H0_H0 ;  /* 0x20000009ff197230 */ /* 0x100fe40000004100 */
[----:B------:R-:W-:Y:S02]  /*01f0*/  HADD2.F32 R22, -RZ, R9.H1_H1 ;  /* 0x30000009ff167230 */ /* 0x000fe40000004100 */
[--C-:B-1----:R-:W-:Y:S02]  /*0200*/  HADD2.F32 R18, -RZ, R10.reuse.H0_H0 ;  /* 0x2000000aff127230 */ /* 0x102fe40000004100 */
[----:B------:R-:W-:-:S02]  /*0210*/  HADD2.F32 R19, -RZ, R10.H1_H1 ;  /* 0x3000000aff137230 */ /* 0x000fc40000004100 */
[--C-:B------:R-:W-:Y:S02]  /*0220*/  HADD2.F32 R27, -RZ, R11.reuse.H0_H0 ;  /* 0x2000000bff1b7230 */ /* 0x100fe40000004100 */
[----:B------:R-:W-:Y:S02]  /*0230*/  HADD2.F32 R29, -RZ, R11.H1_H1 ;  /* 0x3000000bff1d7230 */ /* 0x000fe40000004100 */
[--C-:B---3--:R-:W-:Y:S02]  /*0240*/  HADD2.F32 R8, -RZ, R12.reuse.H0_H0 ;  /* 0x2000000cff087230 */ /* 0x108fe40000004100 */
[----:B------:R-:W-:Y:S02]  /*0250*/  HADD2.F32 R9, -RZ, R12.H1_H1 ;  /* 0x3000000cff097230 */ /* 0x000fe40000004100 */
[--C-:B------:R-:W-:Y:S01]  /*0260*/  HADD2.F32 R10, -RZ, R13.reuse.H0_H0 ;  /* 0x2000000dff0a7230 */ /* 0x100fe20000004100 */
[----:B------:R-:W-:Y:S01]  /*0270*/  FADD R8, R8, R23 ;  /* 0x0000001708087221 */ /* 0x000fe20000000000 */
[----:B------:R-:W-:Y:S01]  /*0280*/  HADD2.F32 R11, -RZ, R13.H1_H1 ;  /* 0x3000000dff0b7230 */ /* 0x000fe20000004100 */
[----:B------:R-:W-:Y:S01]  /*0290*/  FADD R9, R16, R9 ;  /* 0x0000000910097221 */ /* 0x000fe20000000000 */
[--C-:B------:R-:W-:Y:S01]  /*02a0*/  HADD2.F32 R12, -RZ, R15.reuse.H1_H1 ;  /* 0x3000000fff0c7230 */ /* 0x100fe20000004100 */
[----:B------:R-:W-:Y:S01]  /*02b0*/  FADD R10, R10, R25 ;  /* 0x000000190a0a7221 */ /* 0x000fe20000000000 */
[--C-:B------:R-:W-:Y:S01]  /*02c0*/  HADD2.F32 R13, -RZ, R14.reuse.H0_H0 ;  /* 0x2000000eff0d7230 */ /* 0x100fe20000004100 */
[----:B------:R-:W-:Y:S01]  /*02d0*/  FADD R11, R22, R11 ;  /* 0x0000000b160b7221 */ /* 0x000fe20000000000 */
[----:B------:R-:W-:Y:S01]  /*02e0*/  HADD2.F32 R14, -RZ, R14.H1_H1 ;  /* 0x3000000eff0e7230 */ /* 0x000fe20000004100 */
[----:B------:R-:W-:Y:S01]  /*02f0*/  FADD R23, R29, R12 ;  /* 0x0000000c1d177221 */ /* 0x000fe20000000000 */
[----:B0-----:R-:W-:Y:S01]  /*0300*/  HADD2.F32 R20, -RZ, R15.H0_H0 ;  /* 0x2000000fff147230 */ /* 0x001fe20000004100 */
[----:B------:R-:W-:Y:S01]  /*0310*/  FADD R15, R13, R18 ;  /* 0x000000120d0f7221 */ /* 0x000fe20000000000 */
[--C-:B----4-:R-:W-:Y:S01]  /*0320*/  HADD2.F32 R12, -RZ, R6.reuse.H0_H0 ;  /* 0x20000006ff0c7230 */ /* 0x110fe20000004100 */
[----:B------:R-:W-:Y:S01]  /*0330*/  FADD R21, R19, R14 ;  /* 0x0000000e13157221 */ /* 0x000fe20000000000 */
[----:B------:R-:W-:Y:S01]  /*0340*/  HADD2.F32 R16, -RZ, R6.H1_H1 ;  /* 0x30000006ff107230 */ /* 0x000fe20000004100 */
[----:B------:R-:W-:Y:S01]  /*0350*/  FADD R19, R20, R27 ;  /* 0x0000001b14137221 */ /* 0x000fe20000000000 */
[--C-:B------:R-:W-:Y:S01]  /*0360*/  HADD2.F32 R6, -RZ, R7.reuse.H0_H0 ;  /* 0x20000007ff067230 */ /* 0x100fe20000004100 */
[----:B------:R-:W-:Y:S01]  /*0370*/  FFMA R12, R12, 0.125, R15 ;  /* 0x3e0000000c0c7823 */ /* 0x000fe2000000000f */
[----:B------:R-:W-:Y:S01]  /*0380*/  HADD2.F32 R18, -RZ, R7.H1_H1 ;  /* 0x30000007ff127230 */ /* 0x000fe20000004100 */
[----:B------:R-:W-:Y:S01]  /*0390*/  FFMA R21, R16, 0.125, R21 ;  /* 0x3e00000010157823 */ /* 0x000fe20000000015 */
        /* <DEDUP_REMOVED lines=8> */
[----:B------:R-:W-:Y:S01]  /*0420*/  F2FP.F16.F32.PACK_AB R12, R21, R12 ;  /* 0x0000000c150c723e */ /* 0x000fe200000000ff */
[----:B------:R-:W-:Y:S01]  /*0430*/  FFMA R10, R13, 0.125, R10 ;  /* 0x3e0000000d0a7823 */ /* 0x000fe2000000000a */
[----:B------:R-:W-:Y:S01]  /*0440*/  F2FP.F16.F32.PACK_AB R6, RZ, R6 ;  /* 0x00000006ff06723e */ /* 0x000fe200000000ff */
[----:B------:R-:W-:Y:S01]  /*0450*/  FFMA R11, R14, 0.125, R11 ;  /* 0x3e0000000e0b7823 */ /* 0x000fe2000000000b */
[----:B------:R-:W-:-:S02]  /*0460*/  F2FP.F16.F32.PACK_AB R4, R4, R7 ;  /* 0x000000070404723e */ /* 0x000fc400000000ff */
[----:B------:R-:W-:Y:S02]  /*0470*/  F2FP.F16.F32.PACK_AB R18, RZ, R18 ;  /* 0x00000012ff12723e */ /* 0x000fe400000000ff */
[----:B------:R-:W-:Y:S02]  /*0480*/  F2FP.F16.F32.PACK_AB R10, RZ, R10 ;  /* 0x0000000aff0a723e */ /* 0x000fe400000000ff */
[----:B------:R-:W-:Y:S02]  /*0490*/  F2FP.F16.F32.PACK_AB R11, RZ, R11 ;  /* 0x0000000bff0b723e */ /* 0x000fe400000000ff */
[----:B------:R-:W-:Y:S02]  /*04a0*/  PRMT R14, R12, 0x7610, R12 ;  /* 0x000076100c0e7816 */ /* 0x000fe4000000000c */
[----:B------:R-:W-:Y:S02]  /*04b0*/  PRMT R15, R6, 0x5410, R18 ;  /* 0x00005410060f7816 */ /* 0x000fe40000000012 */
[----:B------:R-:W-:-:S02]  /*04c0*/  PRMT R8, R4, 0x7610, R4 ;  /* 0x0000761004087816 */ /* 0x000fc40000000004 */
[----:B------:R-:W-:Y:S01]  /*04d0*/  PRMT R9, R10, 0x5410, R11 ;  /* 0x000054100a097816 */ /* 0x000fe2000000000b */
[----:B------:R-:W-:Y:S01]  /*04e0*/  STS.64 [R3.X16+0x8], R14 ;  /* 0x0000080e03007388 */ /* 0x000fe2000000ca00 */
[----:B------:R-:W-:Y:S02]  /*04f0*/  SHF.L.U32 R4, R3, 0x1, RZ ;  /* 0x0000000103047819 */ /* 0x000fe400000006ff */
[----:B------:R-:W-:Y:S01]  /*0500*/  MOV R16, RZ ;  /* 0x000000ff00107202 */ /* 0x000fe20000000f00 */
[----:B------:R-:W-:Y:S01]  /*0510*/  STS.64 [R3.X16], R8 ;  /* 0x0000000803007388 */ /* 0x000fe2000000ca00 */
[C---:B------:R-:W-:Y:S02]  /*0520*/  LOP3.LUT R7, R2.reuse, R3, RZ, 0xfc, !PT ;  /* 0x0000000302077212 */ /* 0x040fe400078efcff */
[----:B------:R-:W-:Y:S01]  /*0530*/  LOP3.LUT R13, R2, 0x80, R3, 0xfe, !PT ;  /* 0x00000080020d7812 */ /* 0x000fe200078efe03 */
[----:B------:R-:W-:Y:S06]  /*0540*/  BAR.SYNC 0x0 ;  /* 0x0000000000007b1d */ /* 0x000fec0000000000 */
[----:B------:R-:W0:Y:S01]  /*0550*/  LDS.U16 R27, [R4] ;  /* 0x00000000041b7984 */ /* 0x000e220000000400 */
[----:B------:R-:W-:Y:S01]  /*0560*/  IMAD.HI R5, R17, -0x4de9bd37, R16 ;  /* 0xb21642c911057827 */ /* 0x000fe200078e0210 */
[----:B------:R-:W-:-:S02]  /*0570*/  ISETP.LT.AND P1, PT, R7, 0x500, !P0 ;  /* 0x000005000700780c */ /* 0x000fc40004721270 */
[----:B------:R-:W1:Y:S01]  /*0580*/  LDS.U16 R29, [R4+0x100] ;  /* 0x00010000041d7984 */ /* 0x000e620000000400 */
[----:B------:R-:W-:Y:S02]  /*0590*/  ISETP.LT.AND P2, PT, R13, 0x500, !P0 ;  /* 0x000005000d00780c */ /* 0x000fe40004741270 */
[----:B------:R-:W-:Y:S01]  /*05a0*/  SHF.R.U32.HI R6, RZ, 0x1f, R5 ;  /* 0x0000001fff067819 */ /* 0x000fe20000011605 */
[----:B------:R-:W2:Y:S01]  /*05b0*/  LDS.U16 R11, [R4+0x200] ;  /* 0x00020000040b7984 */ /* 0x000ea20000000400 */
[C-C-:B------:R-:W-:Y:S02]  /*05c0*/  LOP3.LUT R19, R2.reuse, 0x200, R3.reuse, 0xfe, !PT ;  /* 0x0000020002137812 */ /* 0x140fe400078efe03 */
[----:B------:R-:W-:Y:S01]  /*05d0*/  LEA.HI.SX32 R15, R5, R6, 0x19 ;  /* 0x00000006050f7211 */ /* 0x000fe200078fcaff */
[----:B------:R-:W3:Y:S01]  /*05e0*/  LDS.U16 R10, [R4+0x300] ;  /* 0x00030000040a7984 */ /* 0x000ee20000000400 */
[C-C-:B------:R-:W-:Y:S02]  /*05f0*/  LOP3.LUT R21, R2.reuse, 0x280, R3.reuse, 0xfe, !PT ;  /* 0x0000028002157812 */ /* 0x140fe400078efe03 */
[C---:B------:R-:W-:Y:S01]  /*0600*/  LOP3.LUT R23, R2.reuse, 0x300, R3, 0xfe, !PT ;  /* 0x0000030002177812 */ /* 0x040fe200078efe03 */
[----:B------:R-:W4:Y:S01]  /*0610*/  LDS.U16 R9, [R4+0x400] ;  /* 0x0004000004097984 */ /* 0x000f220000000400 */
[----:B------:R-:W-:Y:S01]  /*0620*/  IMAD R12, R15, -0xb8, R17 ;  /* 0xffffff480f0c7824 */ /* 0x000fe200078e0211 */
[----:B------:R-:W-:-:S02]  /*0630*/  LOP3.LUT R17, R2, 0x100, R3, 0xfe, !PT ;  /* 0x0000010002117812 */ /* 0x000fc400078efe03 */
[----:B------:R-:W5:Y:S01]  /*0640*/  LDS.U16 R8, [R4+0x500] ;  /* 0x0005000004087984 */ /* 0x000f620000000400 */
[----:B------:R-:W-:Y:S01]  /*0650*/  IMAD R12, R15, 0x39800, R12 ;  /* 0x000398000f0c7824 */ /* 0x000fe200078e020c */
[----:B------:R-:W-:Y:S02]  /*0660*/  ISETP.LT.AND P5, PT, R17, 0x500, !P0 ;  /* 0x000005001100780c */ /* 0x000fe400047a1270 */
[----:B------:R-:W5:Y:S01]  /*0670*/  LDS.U16 R5, [R4+0x600] ;  /* 0x0006000004057984 */ /* 0x000f620000000400 */
[--C-:B------:R-:W-:Y:S01]  /*0680*/  IMAD R7, R7, 0xb8, R12.reuse ;  /* 0x000000b807077824 */ /* 0x100fe200078e020c */
[C-C-:B------:R-:W-:Y:S01]  /*0690*/  LOP3.LUT R25, R2.reuse, 0x380, R3.reuse, 0xfe, !PT ;  /* 0x0000038002197812 */ /* 0x140fe200078efe03 */
[----:B------:R-:W-:Y:S01]  /*06a0*/  IMAD R15, R13, 0xb8, R12 ;  /* 0x000000b80d0f7824 */ /* 0x000fe200078e020c */
[----:B------:R-:W-:Y:S01]  /*06b0*/  LOP3.LUT R13, R2, 0x180, R3, 0xfe, !PT ;  /* 0x00000180020d7812 */ /* 0x000fe200078efe03 */
[----:B------:R-:W-:Y:S01]  /*06c0*/  IMAD.WIDE R6, R7, R0, c[0x0][0x178] ;  /* 0x00005e0007067625 */ /* 0x000fe200078e0200 */
[----:B------:R-:W-:-:S02]  /*06d0*/  ISETP.LT.AND P3, PT, R19, 0x500, !P0 ;  /* 0x000005001300780c */ /* 0x000fc40004761270 */
[----:B------:R-:W-:Y:S01]  /*06e0*/  ISETP.LT.AND P4, PT, R13, 0x500, !P0 ;  /* 0x000005000d00780c */ /* 0x000fe20004781270 */
[----:B------:R-:W-:-:S04]  /*06f0*/  IMAD.WIDE R14, R15, R0, c[0x0][0x178] ;  /* 0x00005e000f0e7625 */ /* 0x000fc800078e0200 */
[--C-:B------:R-:W-:Y:S02]  /*0700*/  IMAD R3, R17, 0xb8, R12.reuse ;  /* 0x000000b811037824 */ /* 0x100fe400078e020c */
[--C-:B------:R-:W-:Y:S01]  /*0710*/  IMAD R13, R13, 0xb8, R12.reuse ;  /* 0x000000b80d0d7824 */ /* 0x100fe200078e020c */
[----:B0-----:R0:W-:Y:S01]  /*0720*/  @P1 STG.E.U16 [R6.64], R27 ;  /* 0x0000001b06001986 */ /* 0x0011e2000c101504 */
[----:B------:R-:W-:Y:S01]  /*0730*/  ISETP.LT.AND P1, PT, R23, 0x500, !P0 ;  /* 0x000005001700780c */ /* 0x000fe20004721270 */
[--C-:B------:R-:W-:Y:S02]  /*0740*/  IMAD R19, R19, 0xb8, R12.reuse ;  /* 0x000000b813137824 */ /* 0x100fe400078e020c */
[----:B-1----:R1:W-:Y:S01]  /*0750*/  @P2 STG.E.U16 [R14.64], R29 ;  /* 0x0000001d0e002986 */ /* 0x0023e2000c101504 */
[C---:B------:R-:W-:Y:S01]  /*0760*/  ISETP.LT.AND P2, PT, R21.reuse, 0x500, !P0 ;  /* 0x000005001500780c */ /* 0x040fe20004741270 */
[--C-:B------:R-:W-:Y:S01]  /*0770*/  IMAD R17, R21, 0xb8, R12.reuse ;  /* 0x000000b815117824 */ /* 0x100fe200078e020c */
[----:B------:R-:W-:Y:S01]  /*0780*/  ISETP.LT.AND P0, PT, R25, 0x500, !P0 ;  /* 0x000005001900780c */ /* 0x000fe20004701270 */
[----:B------:R-:W-:-:S02]  /*0790*/  IMAD R23, R23, 0xb8, R12 ;  /* 0x000000b817177824 */ /* 0x000fc400078e020c */
[----:B------:R-:W-:-:S04]  /*07a0*/  IMAD.WIDE R2, R3, R0, c[0x0][0x178] ;  /* 0x00005e0003027625 */ /* 0x000fc800078e0200 */
[-C--:B0-----:R-:W-:Y:S01]  /*07b0*/  IMAD.WIDE R6, R13, R0.reuse, c[0x0][0x178] ;  /* 0x00005e000d067625 */ /* 0x081fe200078e0200 */
[----:B--2---:R0:W-:Y:S03]  /*07c0*/  @P5 STG.E.U16 [R2.64], R11 ;  /* 0x0000000b02005986 */ /* 0x0041e6000c101504 */
[-C--:B-1----:R-:W-:Y:S01]  /*07d0*/  IMAD.WIDE R14, R19, R0.reuse, c[0x0][0x178] ;  /* 0x00005e00130e7625 */ /* 0x082fe200078e0200 */
[----:B---3--:R0:W-:Y:S03]  /*07e0*/  @P4 STG.E.U16 [R6.64], R10 ;  /* 0x0000000a06004986 */ /* 0x0081e6000c101504 */
[-C--:B------:R-:W-:Y:S01]  /*07f0*/  IMAD.WIDE R16, R17, R0.reuse, c[0x0][0x178] ;  /* 0x00005e0011107625 */ /* 0x080fe200078e0200 */
[----:B----4-:R0:W-:Y:S03]  /*0800*/  @P3 STG.E.U16 [R14.64], R9 ;  /* 0x000000090e003986 */ /* 0x0101e6000c101504 */
[----:B------:R-:W-:Y:S01]  /*0810*/  IMAD.WIDE R18, R23, R0, c[0x0][0x178] ;  /* 0x00005e0017127625 */ /* 0x000fe200078e0200 */
[----:B-----5:R0:W-:Y:S04]  /*0820*/  @P2 STG.E.U16 [R16.64], R8 ;  /* 0x0000000810002986 */ /* 0x0201e8000c101504 */
[----:B------:R0:W-:Y:S01]  /*0830*/  @P1 STG.E.U16 [R18.64], R5 ;  /* 0x0000000512001986 */ /* 0x0001e2000c101504 */
[----:B------:R-:W-:Y:S05]  /*0840*/  @!P0 EXIT ;  /* 0x000000000000894d */ /* 0x000fea0003800000 */
[----:B0-----:R-:W0:Y:S01]  /*0850*/  LDS.U16 R5, [R4+0x700] ;  /* 0x0007000004057984 */ /* 0x001e220000000400 */
[----:B------:R-:W-:-:S04]  /*0860*/  IMAD R3, R25, 0xb8, R12 ;  /* 0x000000b819037824 */ /* 0x000fc800078e020c */
[----:B------:R-:W-:-:S05]  /*0870*/  IMAD.WIDE R2, R3, R0, c[0x0][0x178] ;  /* 0x00005e0003027625 */ /* 0x000fca00078e0200 */
[----:B0-----:R-:W-:Y:S01]  /*0880*/  STG.E.U16 [R2.64], R5 ;  /* 0x0000000502007986 */ /* 0x001fe2000c101504 */
[----:B------:R-:W-:Y:S05]  /*0890*/  EXIT ;  /* 0x000000000000794d */ /* 0x000fea0003800000 */
.L_x_0:
[----:B------:R-:W-:-:S00]  /*08a0*/  BRA `(.L_x_0) ;  /* 0xfffffff000007947 */ /* 0x000fc0000383ffff */
[----:B------:R-:W-:-:S00]  /*08b0*/  NOP ;  /* 0x0000000000007918 */ /* 0x000fc00000000000 */
        /* <DEDUP_REMOVED lines=12> */
.L_x_1:


//--------------------- .nv.shared.triton__0d1d2d3d4de5de --------------------------
	.section	.nv.shared.triton__0d1d2d3d4de5de,"aw",@nobits
	.align	16
